	.headerflags	@"EF_CUDA_TEXMODE_UNIFIED EF_CUDA_64BIT_ADDRESS EF_CUDA_ACCELERATORS EF_CUDA_SM90 EF_CUDA_VIRTUAL_SM(EF_CUDA_SM90)"
	.elftype	@"ET_EXEC"


//--------------------- .nv.info                  --------------------------
	.section	.nv.info,"",@"SHT_CUDA_INFO"
	.align	4


	//----- nvinfo : EIATTR_REGCOUNT
	.align		4
        /*0000*/ 	.byte	0x04, 0x2f
        /*0002*/ 	.short	(.L_1 - .L_0)
	.align		4
.L_0:
        /*0004*/ 	.word	index@(triton_poi_fused_convolution_2)
        /*0008*/ 	.word	0x0000000f


	//----- nvinfo : EIATTR_MIN_STACK_SIZE
	.align		4
.L_1:
        /*000c*/ 	.byte	0x04, 0x12
        /*000e*/ 	.short	(.L_3 - .L_2)
	.align		4
.L_2:
        /*0010*/ 	.word	index@(triton_poi_fused_convolution_2)
        /*0014*/ 	.word	0x00000000


	//----- nvinfo : EIATTR_FRAME_SIZE
	.align		4
.L_3:
        /*0018*/ 	.byte	0x04, 0x11
        /*001a*/ 	.short	(.L_5 - .L_4)
	.align		4
.L_4:
        /*001c*/ 	.word	index@(triton_poi_fused_convolution_2)
        /*0020*/ 	.word	0x00000000


	//----- nvinfo : EIATTR_MIN_STACK_SIZE
	.align		4
.L_5:
        /*0024*/ 	.byte	0x04, 0x12
        /*0026*/ 	.short	(.L_7 - .L_6)
	.align		4
.L_6:
        /*0028*/ 	.word	index@(triton_poi_fused_convolution_2)
        /*002c*/ 	.word	0x00000000
.L_7:


//--------------------- .nv.info.triton_poi_fused_convolution_2 --------------------------
	.section	.nv.info.triton_poi_fused_convolution_2,"",@"SHT_CUDA_INFO"
	.sectionflags	@""
	.align	4


	//----- nvinfo : EIATTR_CUDA_API_VERSION
	.align		4
        /*0000*/ 	.byte	0x04, 0x37
        /*0002*/ 	.short	(.L_9 - .L_8)
.L_8:
        /*0004*/ 	.word	0x0000007c


	//----- nvinfo : EIATTR_KPARAM_INFO
	.align		4
.L_9:
        /*0008*/ 	.byte	0x04, 0x17
        /*000a*/ 	.short	(.L_11 - .L_10)
.L_10:
        /*000c*/ 	.word	0x00000000
        /*0010*/ 	.short	0x0003
        /*0012*/ 	.short	0x0014
        /*0014*/ 	.byte	0x00, 0xf0, 0x11, 0x00


	//----- nvinfo : EIATTR_KPARAM_INFO
	.align		4
.L_11:
        /*0018*/ 	.byte	0x04, 0x17
        /*001a*/ 	.short	(.L_13 - .L_12)
.L_12:
        /*001c*/ 	.word	0x00000000
        /*0020*/ 	.short	0x0002
        /*0022*/ 	.short	0x0010
        /*0024*/ 	.byte	0x00, 0xf0, 0x11, 0x00


	//----- nvinfo : EIATTR_KPARAM_INFO
	.align		4
.L_13:
        /*0028*/ 	.byte	0x04, 0x17
        /*002a*/ 	.short	(.L_15 - .L_14)
.L_14:
        /*002c*/ 	.word	0x00000000
        /*0030*/ 	.short	0x0001
        /*0032*/ 	.short	0x0008
        /*0034*/ 	.byte	0x00, 0xf4, 0x21, 0x00


	//----- nvinfo : EIATTR_KPARAM_INFO
	.align		4
.L_15:
        /*0038*/ 	.byte	0x04, 0x17
        /*003a*/ 	.short	(.L_17 - .L_16)
.L_16:
        /*003c*/ 	.word	0x00000000
        /*0040*/ 	.short	0x0000
        /*0042*/ 	.short	0x0000
        /*0044*/ 	.byte	0x00, 0xf4, 0x21, 0x00


	//----- nvinfo : EIATTR_SPARSE_MMA_MASK
	.align		4
.L_17:
        /*0048*/ 	.byte	0x03, 0x50
        /*004a*/ 	.short	0x0000


	//----- nvinfo : EIATTR_MAXREG_COUNT
	.align		4
        /*004c*/ 	.byte	0x03, 0x1b
        /*004e*/ 	.short	0x00ff


	//----- nvinfo : EIATTR_EXIT_INSTR_OFFSETS
	.align		4
        /*0050*/ 	.byte	0x04, 0x1c
        /*0052*/ 	.short	(.L_19 - .L_18)


	//   ....[0]....
.L_18:
        /*0054*/ 	.word	0x00000330


	//   ....[1]....
        /*0058*/ 	.word	0x000003a0


	//----- nvinfo : EIATTR_REQNTID
	.align		4
.L_19:
        /*005c*/ 	.byte	0x04, 0x10
        /*005e*/ 	.short	(.L_21 - .L_20)
.L_20:
        /*0060*/ 	.word	0x00000020
        /*0064*/ 	.word	0x00000001
        /*0068*/ 	.word	0x00000001


	//----- nvinfo : EIATTR_CBANK_PARAM_SIZE
	.align		4
.L_21:
        /*006c*/ 	.byte	0x03, 0x19
        /*006e*/ 	.short	0x0018


	//----- nvinfo : EIATTR_PARAM_CBANK
	.align		4
        /*0070*/ 	.byte	0x04, 0x0a
        /*0072*/ 	.short	(.L_23 - .L_22)
	.align		4
.L_22:
        /*0074*/ 	.word	index@(.nv.constant0.triton_poi_fused_convolution_2)
        /*0078*/ 	.short	0x0210
        /*007a*/ 	.short	0x0018


	//----- nvinfo : EIATTR_SW_WAR
	.align		4
.L_23:
        /*007c*/ 	.byte	0x04, 0x36
        /*007e*/ 	.short	(.L_25 - .L_24)
.L_24:
        /*0080*/ 	.word	0x00000008
.L_25:


//--------------------- .nv.callgraph             --------------------------
	.section	.nv.callgraph,"",@"SHT_CUDA_CALLGRAPH"
	.align	4
	.sectionentsize	8
	.align		4
        /*0000*/ 	.word	0x00000000
	.align		4
        /*0004*/ 	.word	0xffffffff
	.align		4
        /*0008*/ 	.word	0x00000000
	.align		4
        /*000c*/ 	.word	0xfffffffe
	.align		4
        /*0010*/ 	.word	0x00000000
	.align		4
        /*0014*/ 	.word	0xfffffffd
	.align		4
        /*0018*/ 	.word	0x00000000
	.align		4
        /*001c*/ 	.word	0xfffffffc


//--------------------- .text.triton_poi_fused_convolution_2 --------------------------
	.section	.text.triton_poi_fused_convolution_2,"ax",@progbits
	.sectionflags	@"SHF_BARRIERS=1"
	.align	128
        .global         triton_poi_fused_convolution_2
        .type           triton_poi_fused_convolution_2,@function
        .size           triton_poi_fused_convolution_2,(.L_x_1 - triton_poi_fused_convolution_2)
        .other          triton_poi_fused_convolution_2,@"STO_CUDA_ENTRY STV_DEFAULT"
triton_poi_fused_convolution_2:
.text.triton_poi_fused_convolution_2:
[----:B------:R-:W0:Y:S02]  /*0000*/  LDC R1, c[0x0][0x28] ;  /* 0x00000a00ff017b82 */ /* 0x000e240000000800 */
[----:B------:R-:W1:Y:S01]  /*0010*/  S2R R0, SR_CTAID.Y ;  /* 0x0000000000007919 */ /* 0x000e620000002600 */
[----:B------:R-:W2:Y:S01]  /*0020*/  LDC.64 R2, c[0x0][0x210] ;  /* 0x00008400ff027b82 */ /* 0x000ea20000000a00 */
[----:B------:R-:W-:Y:S01]  /*0030*/  ULDC.64 UR6, c[0x0][0x208] ;  /* 0x0000820000067ab9 */ /* 0x000fe20000000a00 */
[----:B------:R-:W3:Y:S01]  /*0040*/  S2R R12, SR_TID.X ;  /* 0x00000000000c7919 */ /* 0x000ee20000002100 */
[----:B------:R-:W4:Y:S01]  /*0050*/  S2R R6, SR_CTAID.X ;  /* 0x0000000000067919 */ /* 0x000f220000002500 */
[----:B-1----:R-:W-:Y:S02]  /*0060*/  IMAD.SHL.U32 R0, R0, 0x10, RZ ;  /* 0x0000001000007824 */ /* 0x002fe400078e00ff */
[----:B---3--:R-:W-:Y:S01]  /*0070*/  IMAD.SHL.U32 R5, R12, 0x2, RZ ;  /* 0x000000020c057824 */ /* 0x008fe200078e00ff */
[----:B------:R-:W-:Y:S01]  /*0080*/  SHF.R.U32.HI R9, RZ, 0x3, R12 ;  /* 0x00000003ff097819 */ /* 0x000fe2000001160c */
[----:B----4-:R-:W-:-:S03]  /*0090*/  IMAD.SHL.U32 R6, R6, 0x4, RZ ;  /* 0x0000000406067824 */ /* 0x010fc600078e00ff */
[----:B------:R-:W-:Y:S02]  /*00a0*/  LOP3.LUT R4, R0, 0xe, R5, 0xf8, !PT ;  /* 0x0000000e00047812 */ /* 0x000fe400078ef805 */
[----:B------:R-:W-:Y:S02]  /*00b0*/  SGXT.U32 R9, R9, 0x2 ;  /* 0x000000020909781a */ /* 0x000fe40000000000 */
[----:B------:R-:W-:-:S04]  /*00c0*/  SHF.R.S32.HI R7, RZ, 0x1f, R4 ;  /* 0x0000001fff077819 */ /* 0x000fc80000011404 */
[----:B------:R-:W-:Y:S02]  /*00d0*/  LEA.HI R8, R7, R4, RZ, 0x2 ;  /* 0x0000000407087211 */ /* 0x000fe400078f10ff */
[----:B------:R-:W-:Y:S02]  /*00e0*/  LOP3.LUT R7, R6, R9, RZ, 0xfc, !PT ;  /* 0x0000000906077212 */ /* 0x000fe400078efcff */
[C---:B------:R-:W-:Y:S01]  /*00f0*/  LOP3.LUT R11, R8.reuse, 0xfffffffc, RZ, 0xc0, !PT ;  /* 0xfffffffc080b7812 */ /* 0x040fe200078ec0ff */
[----:B------:R-:W-:Y:S01]  /*0100*/  IMAD.SHL.U32 R8, R8, 0x4, RZ ;  /* 0x0000000408087824 */ /* 0x000fe200078e00ff */
[----:B------:R-:W-:-:S03]  /*0110*/  ISETP.GE.AND P0, PT, R7, 0x4, PT ;  /* 0x000000040700780c */ /* 0x000fc60003f06270 */
[C---:B------:R-:W-:Y:S01]  /*0120*/  IMAD.IADD R10, R4.reuse, 0x1, -R11 ;  /* 0x00000001040a7824 */ /* 0x040fe200078e0a0b */
[----:B------:R-:W-:-:S03]  /*0130*/  ISETP.LT.AND P0, PT, R4, 0x10, !P0 ;  /* 0x000000100400780c */ /* 0x000fc60004701270 */
[----:B------:R-:W-:Y:S01]  /*0140*/  IMAD R10, R7, 0x4, R10 ;  /* 0x00000004070a7824 */ /* 0x000fe200078e020a */
[----:B------:R-:W-:-:S05]  /*0150*/  LOP3.LUT R7, R8, 0xfffffff0, RZ, 0xc0, !PT ;  /* 0xfffffff008077812 */ /* 0x000fca00078ec0ff */
[----:B------:R-:W-:Y:S01]  /*0160*/  IMAD.IADD R7, R10, 0x1, R7 ;  /* 0x000000010a077824 */ /* 0x000fe200078e0207 */
[----:B------:R-:W-:-:S03]  /*0170*/  CS2R R10, SRZ ;  /* 0x00000000000a7805 */ /* 0x000fc6000001ff00 */
[----:B--2---:R-:W-:-:S05]  /*0180*/  IMAD.WIDE R2, R7, 0x4, R2 ;  /* 0x0000000407027825 */ /* 0x004fca00078e0202 */
[----:B------:R1:W2:Y:S01]  /*0190*/  @P0 LDG.E.EL.64 R10, desc[UR6][R2.64] ;  /* 0x00000006020a0981 */ /* 0x0002a2000c2e1b00 */
[----:B------:R-:W3:Y:S01]  /*01a0*/  S2UR UR5, SR_CgaCtaId ;  /* 0x00000000000579c3 */ /* 0x000ee20000008800 */
[----:B------:R-:W-:Y:S01]  /*01b0*/  IMAD.SHL.U32 R4, R12, 0x8, RZ ;  /* 0x000000080c047824 */ /* 0x000fe200078e00ff */
[----:B------:R-:W-:Y:S01]  /*01c0*/  UMOV UR4, 0x400 ;  /* 0x0000040000047882 */ /* 0x000fe20000000000 */
[----:B------:R-:W-:Y:S02]  /*01d0*/  SHF.R.U32.HI R7, RZ, 0x1, R12 ;  /* 0x00000001ff077819 */ /* 0x000fe4000001160c */
[----:B------:R-:W-:Y:S02]  /*01e0*/  LOP3.LUT R6, R6, 0x2, R5, 0xf8, !PT ;  /* 0x0000000206067812 */ /* 0x000fe400078ef805 */
[----:B------:R-:W-:Y:S02]  /*01f0*/  LOP3.LUT R4, R4, 0x38, RZ, 0xc0, !PT ;  /* 0x0000003804047812 */ /* 0x000fe400078ec0ff */
[----:B------:R-:W-:-:S02]  /*0200*/  SGXT.U32 R7, R7, 0x4 ;  /* 0x000000040707781a */ /* 0x000fc40000000000 */
[C---:B------:R-:W-:Y:S02]  /*0210*/  LOP3.LUT R9, R4.reuse, R9, RZ, 0xfc, !PT ;  /* 0x0000000904097212 */ /* 0x040fe400078efcff */
[C---:B-1----:R-:W-:Y:S02]  /*0220*/  LOP3.LUT R2, R4.reuse, 0x4, RZ, 0xfc, !PT ;  /* 0x0000000404027812 */ /* 0x042fe400078efcff */
[-C--:B------:R-:W-:Y:S02]  /*0230*/  LEA.HI R4, R4, R9.reuse, RZ, 0x1e ;  /* 0x0000000904047211 */ /* 0x080fe400078ff0ff */
[----:B------:R-:W-:Y:S02]  /*0240*/  LEA.HI R2, R2, R9, RZ, 0x1e ;  /* 0x0000000902027211 */ /* 0x000fe400078ff0ff */
[----:B------:R-:W-:Y:S02]  /*0250*/  LOP3.LUT R7, R0, R7, RZ, 0xfc, !PT ;  /* 0x0000000700077212 */ /* 0x000fe400078efcff */
[----:B------:R-:W-:-:S02]  /*0260*/  ISETP.GE.AND P0, PT, R6, 0x4, PT ;  /* 0x000000040600780c */ /* 0x000fc40003f06270 */
[----:B------:R-:W-:Y:S01]  /*0270*/  LOP3.LUT R0, R5, 0x3e, RZ, 0xc0, !PT ;  /* 0x0000003e05007812 */ /* 0x000fe200078ec0ff */
[----:B---3--:R-:W-:Y:S01]  /*0280*/  UPRMT UR4, UR5, 0x654, UR4 ;  /* 0x0000065405047896 */ /* 0x008fe20008000004 */
[----:B------:R-:W-:Y:S02]  /*0290*/  SHF.R.U32.HI R5, RZ, 0x2, R5 ;  /* 0x00000002ff057819 */ /* 0x000fe40000011605 */
[----:B------:R-:W-:Y:S02]  /*02a0*/  ISETP.LT.AND P0, PT, R7, 0x10, !P0 ;  /* 0x000000100700780c */ /* 0x000fe40004701270 */
[----:B------:R-:W-:Y:S02]  /*02b0*/  SGXT.U32 R5, R5, 0x4 ;  /* 0x000000040505781a */ /* 0x000fe40000000000 */
[----:B------:R-:W-:Y:S02]  /*02c0*/  LEA R3, R4, UR4, 0x2 ;  /* 0x0000000404037c11 */ /* 0x000fe4000f8e10ff */
[----:B------:R-:W-:Y:S01]  /*02d0*/  LEA R2, R2, UR4, 0x2 ;  /* 0x0000000402027c11 */ /* 0x000fe2000f8e10ff */
[----:B------:R-:W-:-:S05]  /*02e0*/  IMAD.IADD R0, R0, 0x1, R5 ;  /* 0x0000000100007824 */ /* 0x000fca00078e0205 */
[----:B------:R-:W-:Y:S01]  /*02f0*/  LEA R0, R0, UR4, 0x2 ;  /* 0x0000000400007c11 */ /* 0x000fe2000f8e10ff */
[----:B--2---:R1:W-:Y:S04]  /*0300*/  STS [R3], R10 ;  /* 0x0000000a03007388 */ /* 0x0043e80000000800 */
[----:B------:R1:W-:Y:S01]  /*0310*/  STS [R2+0x10], R11 ;  /* 0x0000100b02007388 */ /* 0x0003e20000000800 */
[----:B------:R-:W-:Y:S06]  /*0320*/  BAR.SYNC.DEFER_BLOCKING 0x0 ;  /* 0x0000000000007b1d */ /* 0x000fec0000010000 */
[----:B-1----:R-:W-:Y:S05]  /*0330*/  @!P0 EXIT ;  /* 0x000000000000894d */ /* 0x002fea0003800000 */
[----:B------:R-:W-:Y:S01]  /*0340*/  LDS R4, [R0] ;  /* 0x0000000000047984 */ /* 0x000fe20000000800 */
[----:B------:R-:W0:Y:S01]  /*0350*/  LDC.64 R2, c[0x0][0x218] ;  /* 0x00008600ff027b82 */ /* 0x000e220000000a00 */
[----:B------:R-:W-:Y:S02]  /*0360*/  IMAD R7, R7, 0x4, R6 ;  /* 0x0000000407077824 */ /* 0x000fe400078e0206 */
[----:B------:R-:W1:Y:S02]  /*0370*/  LDS R5, [R0+0x4] ;  /* 0x0000040000057984 */ /* 0x000e640000000800 */
[----:B0-----:R-:W-:-:S05]  /*0380*/  IMAD.WIDE R2, R7, 0x4, R2 ;  /* 0x0000000407027825 */ /* 0x001fca00078e0202 */
[----:B-1----:R-:W-:Y:S01]  /*0390*/  STG.E.64 desc[UR6][R2.64], R4 ;  /* 0x0000000402007986 */ /* 0x002fe2000c101b06 */
[----:B------:R-:W-:Y:S05]  /*03a0*/  EXIT ;  /* 0x000000000000794d */ /* 0x000fea0003800000 */
.L_x_0:
[----:B------:R-:W-:-:S00]  /*03b0*/  BRA `(.L_x_0) ;  /* 0xfffffffc00fc7947 */ /* 0x000fc0000383ffff */
[----:B------:R-:W-:-:S00]  /*03c0*/  NOP ;  /* 0x0000000000007918 */ /* 0x000fc00000000000 */
        /* <DEDUP_REMOVED lines=11> */
.L_x_1:


//--------------------- .nv.shared.triton_poi_fused_convolution_2 --------------------------
	.section	.nv.shared.triton_poi_fused_convolution_2,"aw",@nobits
	.sectionflags	@""
	.align	16
	.zero		1024


//--------------------- .nv.constant0.triton_poi_fused_convolution_2 --------------------------
	.section	.nv.constant0.triton_poi_fused_convolution_2,"a",@progbits
	.sectionflags	@""
	.align	4
.nv.constant0.triton_poi_fused_convolution_2:
	.zero		552
